//
// Generated by NVIDIA NVVM Compiler
//
// Compiler Build ID: CL-36424714
// Cuda compilation tools, release 13.0, V13.0.88
// Based on NVVM 20.0.0
//

.version 9.0
.target sm_100
.address_size 64

	// .globl	_Z11heat_kernelPfS_ii

.visible .entry _Z11heat_kernelPfS_ii(
	.param .u64 .ptr .align 1 _Z11heat_kernelPfS_ii_param_0,
	.param .u64 .ptr .align 1 _Z11heat_kernelPfS_ii_param_1,
	.param .u32 _Z11heat_kernelPfS_ii_param_2,
	.param .u32 _Z11heat_kernelPfS_ii_param_3
)
{
	.reg .pred 	%p<6>;
	.reg .b32 	%r<15>;
	.reg .b32 	%f<10>;
	.reg .b64 	%rd<8>;

	ld.param.u64 	%rd1, [_Z11heat_kernelPfS_ii_param_0];
	ld.param.u64 	%rd2, [_Z11heat_kernelPfS_ii_param_1];
	ld.param.u32 	%r4, [_Z11heat_kernelPfS_ii_param_2];
	ld.param.u32 	%r5, [_Z11heat_kernelPfS_ii_param_3];
	mov.u32 	%r6, %ctaid.y;
	mov.u32 	%r7, %ntid.y;
	mov.u32 	%r8, %tid.y;
	mad.lo.s32 	%r1, %r6, %r7, %r8;
	mov.u32 	%r9, %ctaid.x;
	mov.u32 	%r10, %ntid.x;
	mov.u32 	%r11, %tid.x;
	mad.lo.s32 	%r12, %r9, %r10, %r11;
	setp.ge.s32 	%p1, %r1, %r4;
	setp.lt.s32 	%p2, %r12, 2;
	add.s32 	%r13, %r5, -2;
	setp.ge.s32 	%p3, %r12, %r13;
	or.pred  	%p4, %p1, %p3;
	or.pred  	%p5, %p4, %p2;
	@%p5 bra 	$L__BB0_2;
	cvta.to.global.u64 	%rd3, %rd1;
	cvta.to.global.u64 	%rd4, %rd2;
	mad.lo.s32 	%r14, %r5, %r1, %r12;
	mul.wide.s32 	%rd5, %r14, 4;
	add.s64 	%rd6, %rd3, %rd5;
	ld.global.f32 	%f1, [%rd6+-8];
	ld.global.f32 	%f2, [%rd6+-4];
	mul.f32 	%f3, %f2, 0f3FC66666;
	fma.rn.f32 	%f4, %f1, 0f3FCCCCCD, %f3;
	ld.global.f32 	%f5, [%rd6+4];
	fma.rn.f32 	%f6, %f5, 0f3F19999A, %f4;
	ld.global.f32 	%f7, [%rd6+8];
	fma.rn.f32 	%f8, %f7, 0f3E800000, %f6;
	div.rn.f32 	%f9, %f8, 0f40A00000;
	add.s64 	%rd7, %rd4, %rd5;
	st.global.f32 	[%rd7], %f9;
$L__BB0_2:
	ret;

}
	// .globl	_Z14row_avg_kernelPfS_ii
.visible .entry _Z14row_avg_kernelPfS_ii(
	.param .u64 .ptr .align 1 _Z14row_avg_kernelPfS_ii_param_0,
	.param .u64 .ptr .align 1 _Z14row_avg_kernelPfS_ii_param_1,
	.param .u32 _Z14row_avg_kernelPfS_ii_param_2,
	.param .u32 _Z14row_avg_kernelPfS_ii_param_3
)
{
	.reg .pred 	%p<11>;
	.reg .b32 	%r<38>;
	.reg .b32 	%f<85>;
	.reg .b64 	%rd<16>;

	ld.param.u64 	%rd4, [_Z14row_avg_kernelPfS_ii_param_0];
	ld.param.u64 	%rd3, [_Z14row_avg_kernelPfS_ii_param_1];
	ld.param.u32 	%r24, [_Z14row_avg_kernelPfS_ii_param_2];
	ld.param.u32 	%r23, [_Z14row_avg_kernelPfS_ii_param_3];
	cvta.to.global.u64 	%rd1, %rd4;
	mov.u32 	%r25, %ctaid.x;
	mov.u32 	%r26, %ntid.x;
	mov.u32 	%r27, %tid.x;
	mad.lo.s32 	%r1, %r25, %r26, %r27;
	setp.ge.s32 	%p1, %r1, %r24;
	@%p1 bra 	$L__BB1_15;
	setp.lt.s32 	%p2, %r23, 1;
	mov.f32 	%f84, 0f00000000;
	@%p2 bra 	$L__BB1_14;
	mul.lo.s32 	%r2, %r23, %r1;
	and.b32  	%r3, %r23, 15;
	setp.lt.u32 	%p3, %r23, 16;
	mov.f32 	%f84, 0f00000000;
	mov.b32 	%r34, 0;
	@%p3 bra 	$L__BB1_5;
	and.b32  	%r34, %r23, 2147483632;
	neg.s32 	%r32, %r34;
	add.s64 	%rd2, %rd1, 32;
	mov.f32 	%f84, 0f00000000;
	mov.u32 	%r31, %r2;
$L__BB1_4:
	.pragma "nounroll";
	mul.wide.s32 	%rd5, %r31, 4;
	add.s64 	%rd6, %rd2, %rd5;
	ld.global.f32 	%f18, [%rd6+-32];
	add.f32 	%f19, %f84, %f18;
	ld.global.f32 	%f20, [%rd6+-28];
	add.f32 	%f21, %f19, %f20;
	ld.global.f32 	%f22, [%rd6+-24];
	add.f32 	%f23, %f21, %f22;
	ld.global.f32 	%f24, [%rd6+-20];
	add.f32 	%f25, %f23, %f24;
	ld.global.f32 	%f26, [%rd6+-16];
	add.f32 	%f27, %f25, %f26;
	ld.global.f32 	%f28, [%rd6+-12];
	add.f32 	%f29, %f27, %f28;
	ld.global.f32 	%f30, [%rd6+-8];
	add.f32 	%f31, %f29, %f30;
	ld.global.f32 	%f32, [%rd6+-4];
	add.f32 	%f33, %f31, %f32;
	ld.global.f32 	%f34, [%rd6];
	add.f32 	%f35, %f33, %f34;
	ld.global.f32 	%f36, [%rd6+4];
	add.f32 	%f37, %f35, %f36;
	ld.global.f32 	%f38, [%rd6+8];
	add.f32 	%f39, %f37, %f38;
	ld.global.f32 	%f40, [%rd6+12];
	add.f32 	%f41, %f39, %f40;
	ld.global.f32 	%f42, [%rd6+16];
	add.f32 	%f43, %f41, %f42;
	ld.global.f32 	%f44, [%rd6+20];
	add.f32 	%f45, %f43, %f44;
	ld.global.f32 	%f46, [%rd6+24];
	add.f32 	%f47, %f45, %f46;
	ld.global.f32 	%f48, [%rd6+28];
	add.f32 	%f84, %f47, %f48;
	add.s32 	%r32, %r32, 16;
	add.s32 	%r31, %r31, 16;
	setp.ne.s32 	%p4, %r32, 0;
	@%p4 bra 	$L__BB1_4;
$L__BB1_5:
	setp.eq.s32 	%p5, %r3, 0;
	@%p5 bra 	$L__BB1_14;
	and.b32  	%r11, %r23, 7;
	setp.lt.u32 	%p6, %r3, 8;
	@%p6 bra 	$L__BB1_8;
	add.s32 	%r29, %r34, %r2;
	mul.wide.s32 	%rd7, %r29, 4;
	add.s64 	%rd8, %rd1, %rd7;
	ld.global.f32 	%f50, [%rd8];
	add.f32 	%f51, %f84, %f50;
	ld.global.f32 	%f52, [%rd8+4];
	add.f32 	%f53, %f51, %f52;
	ld.global.f32 	%f54, [%rd8+8];
	add.f32 	%f55, %f53, %f54;
	ld.global.f32 	%f56, [%rd8+12];
	add.f32 	%f57, %f55, %f56;
	ld.global.f32 	%f58, [%rd8+16];
	add.f32 	%f59, %f57, %f58;
	ld.global.f32 	%f60, [%rd8+20];
	add.f32 	%f61, %f59, %f60;
	ld.global.f32 	%f62, [%rd8+24];
	add.f32 	%f63, %f61, %f62;
	ld.global.f32 	%f64, [%rd8+28];
	add.f32 	%f84, %f63, %f64;
	add.s32 	%r34, %r34, 8;
$L__BB1_8:
	setp.eq.s32 	%p7, %r11, 0;
	@%p7 bra 	$L__BB1_14;
	and.b32  	%r14, %r23, 3;
	setp.lt.u32 	%p8, %r11, 4;
	@%p8 bra 	$L__BB1_11;
	add.s32 	%r30, %r34, %r2;
	mul.wide.s32 	%rd9, %r30, 4;
	add.s64 	%rd10, %rd1, %rd9;
	ld.global.f32 	%f66, [%rd10];
	add.f32 	%f67, %f84, %f66;
	ld.global.f32 	%f68, [%rd10+4];
	add.f32 	%f69, %f67, %f68;
	ld.global.f32 	%f70, [%rd10+8];
	add.f32 	%f71, %f69, %f70;
	ld.global.f32 	%f72, [%rd10+12];
	add.f32 	%f84, %f71, %f72;
	add.s32 	%r34, %r34, 4;
$L__BB1_11:
	setp.eq.s32 	%p9, %r14, 0;
	@%p9 bra 	$L__BB1_14;
	add.s32 	%r37, %r34, %r2;
	neg.s32 	%r36, %r14;
$L__BB1_13:
	.pragma "nounroll";
	mul.wide.s32 	%rd11, %r37, 4;
	add.s64 	%rd12, %rd1, %rd11;
	ld.global.f32 	%f73, [%rd12];
	add.f32 	%f84, %f84, %f73;
	add.s32 	%r37, %r37, 1;
	add.s32 	%r36, %r36, 1;
	setp.ne.s32 	%p10, %r36, 0;
	@%p10 bra 	$L__BB1_13;
$L__BB1_14:
	cvt.rn.f32.s32 	%f74, %r23;
	div.rn.f32 	%f75, %f84, %f74;
	cvta.to.global.u64 	%rd13, %rd3;
	mul.wide.s32 	%rd14, %r1, 4;
	add.s64 	%rd15, %rd13, %rd14;
	st.global.f32 	[%rd15], %f75;
$L__BB1_15:
	ret;

}


// ===== COMPILED SASS (sm_100) =====

	.target	sm_100

	.elftype	@"ET_EXEC"


//--------------------- .note.nv.tkinfo           --------------------------
	.section	.note.nv.tkinfo,"",@"SHT_NOTE"
	.sectionflags	@"SHF_NOTE_NV_TKINFO"
	.tkinfo
        /*0018*/ 	.word	0x00000002
        /*0030*/ 	.string	""
        /*0030*/ 	.string	"ptxas"
        /*0030*/ 	.string	"Cuda compilation tools, release 13.0, V13.0.88"
        /*0030*/ 	.string	"Build cuda_13.0.r13.0/compiler.36424714_0"
        /*0030*/ 	.string	"-arch sm_100 -m 64 "



//--------------------- .note.nv.cuinfo           --------------------------
	.section	.note.nv.cuinfo,"",@"SHT_NOTE"
	.sectionflags	@"SHF_NOTE_NV_CUINFO"
        /*0018*/ 	.short	0x0002
        /*001a*/ 	.short	0x0064
        /*001c*/ 	.short	0x0082
	.zero		2


//--------------------- .nv.info                  --------------------------
	.section	.nv.info,"",@"SHT_CUDA_INFO"
	.align	4


	//----- nvinfo : EIATTR_REGCOUNT
	.align		4
        /*0000*/ 	.byte	0x04, 0x2f
        /*0002*/ 	.short	(.L_1 - .L_0)
	.align		4
.L_0:
        /*0004*/ 	.word	index@(_Z11heat_kernelPfS_ii)
        /*0008*/ 	.word	0x0000000d


	//----- nvinfo : EIATTR_FRAME_SIZE
	.align		4
.L_1:
        /*000c*/ 	.byte	0x04, 0x11
        /*000e*/ 	.short	(.L_3 - .L_2)
	.align		4
.L_2:
        /*0010*/ 	.word	index@($__internal_1_$__cuda_sm3x_div_rn_noftz_f32_slowpath)
        /*0014*/ 	.word	0x00000000


	//----- nvinfo : EIATTR_FRAME_SIZE
	.align		4
.L_3:
        /*0018*/ 	.byte	0x04, 0x11
        /*001a*/ 	.short	(.L_5 - .L_4)
	.align		4
.L_4:
        /*001c*/ 	.word	index@(_Z11heat_kernelPfS_ii)
        /*0020*/ 	.word	0x00000000


	//----- nvinfo : EIATTR_REGCOUNT
	.align		4
.L_5:
        /*0024*/ 	.byte	0x04, 0x2f
        /*0026*/ 	.short	(.L_7 - .L_6)
	.align		4
.L_6:
        /*0028*/ 	.word	index@(_Z14row_avg_kernelPfS_ii)
        /*002c*/ 	.word	0x0000001f


	//----- nvinfo : EIATTR_FRAME_SIZE
	.align		4
.L_7:
        /*0030*/ 	.byte	0x04, 0x11
        /*0032*/ 	.short	(.L_9 - .L_8)
	.align		4
.L_8:
        /*0034*/ 	.word	index@($__internal_0_$__cuda_sm3x_div_rn_noftz_f32_slowpath)
        /*0038*/ 	.word	0x00000000


	//----- nvinfo : EIATTR_FRAME_SIZE
	.align		4
.L_9:
        /*003c*/ 	.byte	0x04, 0x11
        /*003e*/ 	.short	(.L_11 - .L_10)
	.align		4
.L_10:
        /*0040*/ 	.word	index@(_Z14row_avg_kernelPfS_ii)
        /*0044*/ 	.word	0x00000000


	//----- nvinfo : EIATTR_MIN_STACK_SIZE
	.align		4
.L_11:
        /*0048*/ 	.byte	0x04, 0x12
        /*004a*/ 	.short	(.L_13 - .L_12)
	.align		4
.L_12:
        /*004c*/ 	.word	index@(_Z14row_avg_kernelPfS_ii)
        /*0050*/ 	.word	0x00000000


	//----- nvinfo : EIATTR_MIN_STACK_SIZE
	.align		4
.L_13:
        /*0054*/ 	.byte	0x04, 0x12
        /*0056*/ 	.short	(.L_15 - .L_14)
	.align		4
.L_14:
        /*0058*/ 	.word	index@(_Z11heat_kernelPfS_ii)
        /*005c*/ 	.word	0x00000000
.L_15:


//--------------------- .nv.compat                --------------------------
	.section	.nv.compat,"",@"SHT_CUDA_COMPAT_INFO"
	.align	4
        /*0000*/ 	.byte	0x02, 0x09, 0x00, 0x00, 0x02, 0x02, 0x01, 0x00, 0x02, 0x05, 0x05, 0x00, 0x03, 0x07, 0x01, 0x01
        /*0010*/ 	.byte	0x02, 0x03, 0x00, 0x00, 0x02, 0x06, 0x01, 0x00, 0x04, 0x0b, 0x08, 0x00, 0x01, 0x00, 0x00, 0x00
        /*0020*/ 	.byte	0x00, 0x00, 0x00, 0x00


//--------------------- .nv.info._Z14row_avg_kernelPfS_ii --------------------------
	.section	.nv.info._Z14row_avg_kernelPfS_ii,"",@"SHT_CUDA_INFO"
	.sectionflags	@""
	.align	4


	//----- nvinfo : EIATTR_CUDA_API_VERSION
	.align		4
        /*0000*/ 	.byte	0x04, 0x37
        /*0002*/ 	.short	(.L_17 - .L_16)
.L_16:
        /*0004*/ 	.word	0x00000082


	//----- nvinfo : EIATTR_KPARAM_INFO
	.align		4
.L_17:
        /*0008*/ 	.byte	0x04, 0x17
        /*000a*/ 	.short	(.L_19 - .L_18)
.L_18:
        /*000c*/ 	.word	0x00000000
        /*0010*/ 	.short	0x0003
        /*0012*/ 	.short	0x0014
        /*0014*/ 	.byte	0x00, 0xf0, 0x11, 0x00


	//----- nvinfo : EIATTR_KPARAM_INFO
	.align		4
.L_19:
        /*0018*/ 	.byte	0x04, 0x17
        /*001a*/ 	.short	(.L_21 - .L_20)
.L_20:
        /*001c*/ 	.word	0x00000000
        /*0020*/ 	.short	0x0002
        /*0022*/ 	.short	0x0010
        /*0024*/ 	.byte	0x00, 0xf0, 0x11, 0x00


	//----- nvinfo : EIATTR_KPARAM_INFO
	.align		4
.L_21:
        /*0028*/ 	.byte	0x04, 0x17
        /*002a*/ 	.short	(.L_23 - .L_22)
.L_22:
        /*002c*/ 	.word	0x00000000
        /*0030*/ 	.short	0x0001
        /*0032*/ 	.short	0x0008
        /*0034*/ 	.byte	0x00, 0xf5, 0x21, 0x00


	//----- nvinfo : EIATTR_KPARAM_INFO
	.align		4
.L_23:
        /*0038*/ 	.byte	0x04, 0x17
        /*003a*/ 	.short	(.L_25 - .L_24)
.L_24:
        /*003c*/ 	.word	0x00000000
        /*0040*/ 	.short	0x0000
        /*0042*/ 	.short	0x0000
        /*0044*/ 	.byte	0x00, 0xf5, 0x21, 0x00


	//----- nvinfo : EIATTR_SPARSE_MMA_MASK
	.align		4
.L_25:
        /*0048*/ 	.byte	0x03, 0x50
        /*004a*/ 	.short	0x0000


	//----- nvinfo : EIATTR_MAXREG_COUNT
	.align		4
        /*004c*/ 	.byte	0x03, 0x1b
        /*004e*/ 	.short	0x00ff


	//----- nvinfo : EIATTR_MERCURY_ISA_VERSION
	.align		4
        /*0050*/ 	.byte	0x03, 0x5f
        /*0052*/ 	.short	0x0101


	//----- nvinfo : EIATTR_VRC_CTA_INIT_COUNT
	.align		4
        /*0054*/ 	.byte	0x02, 0x4a
	.zero		1
	.zero		1


	//----- nvinfo : EIATTR_EXIT_INSTR_OFFSETS
	.align		4
        /*0058*/ 	.byte	0x04, 0x1c
        /*005a*/ 	.short	(.L_27 - .L_26)


	//   ....[0]....
.L_26:
        /*005c*/ 	.word	0x00000070


	//   ....[1]....
        /*0060*/ 	.word	0x00000880


	//----- nvinfo : EIATTR_CRS_STACK_SIZE
	.align		4
.L_27:
        /*0064*/ 	.byte	0x04, 0x1e
        /*0066*/ 	.short	(.L_29 - .L_28)
.L_28:
        /*0068*/ 	.word	0x00000000


	//----- nvinfo : EIATTR_CBANK_PARAM_SIZE
	.align		4
.L_29:
        /*006c*/ 	.byte	0x03, 0x19
        /*006e*/ 	.short	0x0018


	//----- nvinfo : EIATTR_PARAM_CBANK
	.align		4
        /*0070*/ 	.byte	0x04, 0x0a
        /*0072*/ 	.short	(.L_31 - .L_30)
	.align		4
.L_30:
        /*0074*/ 	.word	index@(.nv.constant0._Z14row_avg_kernelPfS_ii)
        /*0078*/ 	.short	0x0380
        /*007a*/ 	.short	0x0018


	//----- nvinfo : EIATTR_SW_WAR
	.align		4
.L_31:
        /*007c*/ 	.byte	0x04, 0x36
        /*007e*/ 	.short	(.L_33 - .L_32)
.L_32:
        /*0080*/ 	.word	0x00000008
.L_33:


//--------------------- .nv.info._Z11heat_kernelPfS_ii --------------------------
	.section	.nv.info._Z11heat_kernelPfS_ii,"",@"SHT_CUDA_INFO"
	.sectionflags	@""
	.align	4


	//----- nvinfo : EIATTR_CUDA_API_VERSION
	.align		4
        /*0000*/ 	.byte	0x04, 0x37
        /*0002*/ 	.short	(.L_35 - .L_34)
.L_34:
        /*0004*/ 	.word	0x00000082


	//----- nvinfo : EIATTR_KPARAM_INFO
	.align		4
.L_35:
        /*0008*/ 	.byte	0x04, 0x17
        /*000a*/ 	.short	(.L_37 - .L_36)
.L_36:
        /*000c*/ 	.word	0x00000000
        /*0010*/ 	.short	0x0003
        /*0012*/ 	.short	0x0014
        /*0014*/ 	.byte	0x00, 0xf0, 0x11, 0x00


	//----- nvinfo : EIATTR_KPARAM_INFO
	.align		4
.L_37:
        /*0018*/ 	.byte	0x04, 0x17
        /*001a*/ 	.short	(.L_39 - .L_38)
.L_38:
        /*001c*/ 	.word	0x00000000
        /*0020*/ 	.short	0x0002
        /*0022*/ 	.short	0x0010
        /*0024*/ 	.byte	0x00, 0xf0, 0x11, 0x00


	//----- nvinfo : EIATTR_KPARAM_INFO
	.align		4
.L_39:
        /*0028*/ 	.byte	0x04, 0x17
        /*002a*/ 	.short	(.L_41 - .L_40)
.L_40:
        /*002c*/ 	.word	0x00000000
        /*0030*/ 	.short	0x0001
        /*0032*/ 	.short	0x0008
        /*0034*/ 	.byte	0x00, 0xf5, 0x21, 0x00


	//----- nvinfo : EIATTR_KPARAM_INFO
	.align		4
.L_41:
        /*0038*/ 	.byte	0x04, 0x17
        /*003a*/ 	.short	(.L_43 - .L_42)
.L_42:
        /*003c*/ 	.word	0x00000000
        /*0040*/ 	.short	0x0000
        /*0042*/ 	.short	0x0000
        /*0044*/ 	.byte	0x00, 0xf5, 0x21, 0x00


	//----- nvinfo : EIATTR_SPARSE_MMA_MASK
	.align		4
.L_43:
        /*0048*/ 	.byte	0x03, 0x50
        /*004a*/ 	.short	0x0000


	//----- nvinfo : EIATTR_MAXREG_COUNT
	.align		4
        /*004c*/ 	.byte	0x03, 0x1b
        /*004e*/ 	.short	0x00ff


	//----- nvinfo : EIATTR_MERCURY_ISA_VERSION
	.align		4
        /*0050*/ 	.byte	0x03, 0x5f
        /*0052*/ 	.short	0x0101


	//----- nvinfo : EIATTR_VRC_CTA_INIT_COUNT
	.align		4
        /*0054*/ 	.byte	0x02, 0x4a
	.zero		1
	.zero		1


	//----- nvinfo : EIATTR_EXIT_INSTR_OFFSETS
	.align		4
        /*0058*/ 	.byte	0x04, 0x1c
        /*005a*/ 	.short	(.L_45 - .L_44)


	//   ....[0]....
.L_44:
        /*005c*/ 	.word	0x000000e0


	//   ....[1]....
        /*0060*/ 	.word	0x000002b0


	//----- nvinfo : EIATTR_CRS_STACK_SIZE
	.align		4
.L_45:
        /*0064*/ 	.byte	0x04, 0x1e
        /*0066*/ 	.short	(.L_47 - .L_46)
.L_46:
        /*0068*/ 	.word	0x00000000


	//----- nvinfo : EIATTR_CBANK_PARAM_SIZE
	.align		4
.L_47:
        /*006c*/ 	.byte	0x03, 0x19
        /*006e*/ 	.short	0x0018


	//----- nvinfo : EIATTR_PARAM_CBANK
	.align		4
        /*0070*/ 	.byte	0x04, 0x0a
        /*0072*/ 	.short	(.L_49 - .L_48)
	.align		4
.L_48:
        /*0074*/ 	.word	index@(.nv.constant0._Z11heat_kernelPfS_ii)
        /*0078*/ 	.short	0x0380
        /*007a*/ 	.short	0x0018


	//----- nvinfo : EIATTR_SW_WAR
	.align		4
.L_49:
        /*007c*/ 	.byte	0x04, 0x36
        /*007e*/ 	.short	(.L_51 - .L_50)
.L_50:
        /*0080*/ 	.word	0x00000008
.L_51:


//--------------------- .nv.callgraph             --------------------------
	.section	.nv.callgraph,"",@"SHT_CUDA_CALLGRAPH"
	.align	4
	.sectionentsize	8
	.align		4
        /*0000*/ 	.word	0x00000000
	.align		4
        /*0004*/ 	.word	0xffffffff
	.align		4
        /*0008*/ 	.word	0x00000000
	.align		4
        /*000c*/ 	.word	0xfffffffe
	.align		4
        /*0010*/ 	.word	0x00000000
	.align		4
        /*0014*/ 	.word	0xfffffffd
	.align		4
        /*0018*/ 	.word	0x00000000
	.align		4
        /*001c*/ 	.word	0xfffffffc


//--------------------- .text._Z14row_avg_kernelPfS_ii --------------------------
	.section	.text._Z14row_avg_kernelPfS_ii,"ax",@progbits
	.align	128
        .global         _Z14row_avg_kernelPfS_ii
        .type           _Z14row_avg_kernelPfS_ii,@function
        .size           _Z14row_avg_kernelPfS_ii,(.L_x_35 - _Z14row_avg_kernelPfS_ii)
        .other          _Z14row_avg_kernelPfS_ii,@"STO_CUDA_ENTRY STV_DEFAULT"
_Z14row_avg_kernelPfS_ii:
.text._Z14row_avg_kernelPfS_ii:
[----:B------:R-:W-:Y:S01]  /*0000*/  LDC R1, c[0x0][0x37c] ;  /* 0x0000df00ff017b82 */ /* 0x000fe20000000800 */
[----:B------:R-:W0:Y:S07]  /*0010*/  S2R R3, SR_TID.X ;  /* 0x0000000000037919 */ /* 0x000e2e0000002100 */
[----:B------:R-:W0:Y:S01]  /*0020*/  S2UR UR4, SR_CTAID.X ;  /* 0x00000000000479c3 */ /* 0x000e220000002500 */
[----:B------:R-:W1:Y:S07]  /*0030*/  LDCU UR5, c[0x0][0x390] ;  /* 0x00007200ff0577ac */ /* 0x000e6e0008000800 */
[----:B------:R-:W0:Y:S02]  /*0040*/  LDC R2, c[0x0][0x360] ;  /* 0x0000d800ff027b82 */ /* 0x000e240000000800 */
[----:B0-----:R-:W-:-:S05]  /*0050*/  IMAD R2, R2, UR4, R3 ;  /* 0x0000000402027c24 */ /* 0x001fca000f8e0203 */
[----:B-1----:R-:W-:-:S13]  /*0060*/  ISETP.GE.AND P0, PT, R2, UR5, PT ;  /* 0x0000000502007c0c */ /* 0x002fda000bf06270 */
[----:B------:R-:W-:Y:S05]  /*0070*/  @P0 EXIT ;  /* 0x000000000000094d */ /* 0x000fea0003800000 */
[----:B------:R-:W0:Y:S01]  /*0080*/  LDCU UR12, c[0x0][0x394] ;  /* 0x00007280ff0c77ac */ /* 0x000e220008000800 */
[----:B------:R-:W-:Y:S01]  /*0090*/  HFMA2 R3, -RZ, RZ, 0, 0 ;  /* 0x00000000ff037431 */ /* 0x000fe200000001ff */
[----:B------:R-:W1:Y:S01]  /*00a0*/  LDCU.64 UR10, c[0x0][0x358] ;  /* 0x00006b00ff0a77ac */ /* 0x000e620008000a00 */
[----:B0-----:R-:W-:-:S09]  /*00b0*/  UISETP.GE.AND UP0, UPT, UR12, 0x1, UPT ;  /* 0x000000010c00788c */ /* 0x001fd2000bf06270 */
[----:B-1----:R-:W-:Y:S05]  /*00c0*/  BRA.U !UP0, `(.L_x_0) ;  /* 0x0000000508a87547 */ /* 0x002fea000b800000 */
[----:B------:R-:W-:Y:S02]  /*00d0*/  UISETP.GE.U32.AND UP1, UPT, UR12, 0x10, UPT ;  /* 0x000000100c00788c */ /* 0x000fe4000bf26070 */
[----:B------:R-:W-:Y:S01]  /*00e0*/  IMAD R0, R2, UR12, RZ ;  /* 0x0000000c02007c24 */ /* 0x000fe2000f8e02ff */
[----:B------:R-:W-:Y:S01]  /*00f0*/  ULOP3.LUT UR8, UR12, 0xf, URZ, 0xc0, !UPT ;  /* 0x0000000f0c087892 */ /* 0x000fe2000f8ec0ff */
[----:B------:R-:W-:Y:S01]  /*0100*/  IMAD.MOV.U32 R3, RZ, RZ, RZ ;  /* 0x000000ffff037224 */ /* 0x000fe200078e00ff */
[----:B------:R-:W-:Y:S02]  /*0110*/  UMOV UR4, URZ ;  /* 0x000000ff00047c82 */ /* 0x000fe40008000000 */
[----:B------:R-:W-:Y:S02]  /*0120*/  UISETP.NE.AND UP0, UPT, UR8, URZ, UPT ;  /* 0x000000ff0800728c */ /* 0x000fe4000bf05270 */
[----:B------:R-:W-:Y:S09]  /*0130*/  BRA.U !UP1, `(.L_x_1) ;  /* 0x0000000109b87547 */ /* 0x000ff2000b800000 */
[----:B------:R-:W0:Y:S01]  /*0140*/  LDCU.64 UR6, c[0x0][0x380] ;  /* 0x00007000ff0677ac */ /* 0x000e220008000a00 */
[----:B------:R-:W-:Y:S01]  /*0150*/  MOV R3, RZ ;  /* 0x000000ff00037202 */ /* 0x000fe20000000f00 */
[----:B------:R-:W-:Y:S01]  /*0160*/  IMAD.MOV.U32 R6, RZ, RZ, R0 ;  /* 0x000000ffff067224 */ /* 0x000fe200078e0000 */
[----:B------:R-:W-:-:S04]  /*0170*/  ULOP3.LUT UR4, UR12, 0x7ffffff0, URZ, 0xc0, !UPT ;  /* 0x7ffffff00c047892 */ /* 0x000fc8000f8ec0ff */
[----:B------:R-:W-:Y:S02]  /*0180*/  UIADD3 UR9, UPT, UPT, -UR4, URZ, URZ ;  /* 0x000000ff04097290 */ /* 0x000fe4000fffe1ff */
[----:B0-----:R-:W-:-:S04]  /*0190*/  UIADD3 UR5, UP1, UPT, UR6, 0x20, URZ ;  /* 0x0000002006057890 */ /* 0x001fc8000ff3e0ff */
[----:B------:R-:W-:-:S12]  /*01a0*/  UIADD3.X UR6, UPT, UPT, URZ, UR7, URZ, UP1, !UPT ;  /* 0x00000007ff067290 */ /* 0x000fd80008ffe4ff */
.L_x_2:
[----:B------:R-:W-:Y:S01]  /*01b0*/  MOV R4, UR5 ;  /* 0x0000000500047c02 */ /* 0x000fe20008000f00 */
[----:B------:R-:W-:-:S04]  /*01c0*/  IMAD.U32 R5, RZ, RZ, UR6 ;  /* 0x00000006ff057e24 */ /* 0x000fc8000f8e00ff */
[----:B------:R-:W-:-:S05]  /*01d0*/  IMAD.WIDE R4, R6, 0x4, R4 ;  /* 0x0000000406047825 */ /* 0x000fca00078e0204 */
[----:B------:R-:W2:Y:S04]  /*01e0*/  LDG.E R16, desc[UR10][R4.64+-0x20] ;  /* 0xffffe00a04107981 */ /* 0x000ea8000c1e1900 */
[----:B------:R-:W3:Y:S04]  /*01f0*/  LDG.E R15, desc[UR10][R4.64+-0x1c] ;  /* 0xffffe40a040f7981 */ /* 0x000ee8000c1e1900 */
[----:B------:R-:W4:Y:S04]  /*0200*/  LDG.E R18, desc[UR10][R4.64+-0x18] ;  /* 0xffffe80a04127981 */ /* 0x000f28000c1e1900 */
[----:B------:R-:W5:Y:S04]  /*0210*/  LDG.E R20, desc[UR10][R4.64+-0x14] ;  /* 0xffffec0a04147981 */ /* 0x000f68000c1e1900 */
        /* <DEDUP_REMOVED lines=11> */
[----:B------:R-:W5:Y:S01]  /*02d0*/  LDG.E R14, desc[UR10][R4.64+0x1c] ;  /* 0x00001c0a040e7981 */ /* 0x000f62000c1e1900 */
[----:B------:R-:W-:Y:S01]  /*02e0*/  UIADD3 UR9, UPT, UPT, UR9, 0x10, URZ ;  /* 0x0000001009097890 */ /* 0x000fe2000fffe0ff */
[----:B------:R-:W-:-:S03]  /*02f0*/  IADD3 R6, PT, PT, R6, 0x10, RZ ;  /* 0x0000001006067810 */ /* 0x000fc60007ffe0ff */
[----:B------:R-:W-:Y:S01]  /*0300*/  UISETP.NE.AND UP1, UPT, UR9, URZ, UPT ;  /* 0x000000ff0900728c */ /* 0x000fe2000bf25270 */
[----:B--2---:R-:W-:-:S04]  /*0310*/  FADD R16, R16, R3 ;  /* 0x0000000310107221 */ /* 0x004fc80000000000 */
[----:B---3--:R-:W-:-:S04]  /*0320*/  FADD R15, R16, R15 ;  /* 0x0000000f100f7221 */ /* 0x008fc80000000000 */
[----:B----4-:R-:W-:-:S04]  /*0330*/  FADD R15, R15, R18 ;  /* 0x000000120f0f7221 */ /* 0x010fc80000000000 */
[----:B-----5:R-:W-:-:S04]  /*0340*/  FADD R15, R15, R20 ;  /* 0x000000140f0f7221 */ /* 0x020fc80000000000 */
[----:B------:R-:W-:-:S04]  /*0350*/  FADD R15, R15, R22 ;  /* 0x000000160f0f7221 */ /* 0x000fc80000000000 */
        /* <DEDUP_REMOVED lines=10> */
[----:B------:R-:W-:Y:S01]  /*0400*/  FADD R3, R7, R14 ;  /* 0x0000000e07037221 */ /* 0x000fe20000000000 */
[----:B------:R-:W-:Y:S06]  /*0410*/  BRA.U UP1, `(.L_x_2) ;  /* 0xfffffffd01647547 */ /* 0x000fec000b83ffff */
.L_x_1:
[----:B------:R-:W-:Y:S05]  /*0420*/  BRA.U !UP0, `(.L_x_0) ;  /* 0x0000000108d07547 */ /* 0x000fea000b800000 */
[----:B------:R-:W-:Y:S02]  /*0430*/  UISETP.GE.U32.AND UP0, UPT, UR8, 0x8, UPT ;  /* 0x000000080800788c */ /* 0x000fe4000bf06070 */
[----:B------:R-:W-:-:S04]  /*0440*/  ULOP3.LUT UR6, UR12, 0x7, URZ, 0xc0, !UPT ;  /* 0x000000070c067892 */ /* 0x000fc8000f8ec0ff */
[----:B------:R-:W-:-:S03]  /*0450*/  UISETP.NE.AND UP1, UPT, UR6, URZ, UPT ;  /* 0x000000ff0600728c */ /* 0x000fc6000bf25270 */
[----:B------:R-:W-:Y:S08]  /*0460*/  BRA.U !UP0, `(.L_x_3) ;  /* 0x0000000108507547 */ /* 0x000ff0000b800000 */
[----:B------:R-:W0:Y:S01]  /*0470*/  LDC.64 R4, c[0x0][0x380] ;  /* 0x0000e000ff047b82 */ /* 0x000e220000000a00 */
[----:B------:R-:W-:-:S04]  /*0480*/  VIADD R7, R0, UR4 ;  /* 0x0000000400077c36 */ /* 0x000fc80008000000 */
[----:B0-----:R-:W-:-:S05]  /*0490*/  IMAD.WIDE R4, R7, 0x4, R4 ;  /* 0x0000000407047825 */ /* 0x001fca00078e0204 */
[----:B------:R-:W2:Y:S04]  /*04a0*/  LDG.E R6, desc[UR10][R4.64] ;  /* 0x0000000a04067981 */ /* 0x000ea8000c1e1900 */
[----:B------:R-:W3:Y:S04]  /*04b0*/  LDG.E R7, desc[UR10][R4.64+0x4] ;  /* 0x0000040a04077981 */ /* 0x000ee8000c1e1900 */
[----:B------:R-:W4:Y:S04]  /*04c0*/  LDG.E R9, desc[UR10][R4.64+0x8] ;  /* 0x0000080a04097981 */ /* 0x000f28000c1e1900 */
[----:B------:R-:W5:Y:S04]  /*04d0*/  LDG.E R11, desc[UR10][R4.64+0xc] ;  /* 0x00000c0a040b7981 */ /* 0x000f68000c1e1900 */
[----:B------:R-:W5:Y:S04]  /*04e0*/  LDG.E R13, desc[UR10][R4.64+0x10] ;  /* 0x0000100a040d7981 */ /* 0x000f68000c1e1900 */
[----:B------:R-:W5:Y:S04]  /*04f0*/  LDG.E R15, desc[UR10][R4.64+0x14] ;  /* 0x0000140a040f7981 */ /* 0x000f68000c1e1900 */
[----:B------:R-:W5:Y:S04]  /*0500*/  LDG.E R17, desc[UR10][R4.64+0x18] ;  /* 0x0000180a04117981 */ /* 0x000f68000c1e1900 */
[----:B------:R-:W5:Y:S01]  /*0510*/  LDG.E R19, desc[UR10][R4.64+0x1c] ;  /* 0x00001c0a04137981 */ /* 0x000f62000c1e1900 */
[----:B------:R-:W-:Y:S01]  /*0520*/  UIADD3 UR4, UPT, UPT, UR4, 0x8, URZ ;  /* 0x0000000804047890 */ /* 0x000fe2000fffe0ff */
[----:B--2---:R-:W-:-:S04]  /*0530*/  FADD R6, R3, R6 ;  /* 0x0000000603067221 */ /* 0x004fc80000000000 */
[----:B---3--:R-:W-:-:S04]  /*0540*/  FADD R6, R6, R7 ;  /* 0x0000000706067221 */ /* 0x008fc80000000000 */
[----:B----4-:R-:W-:-:S04]  /*0550*/  FADD R6, R6, R9 ;  /* 0x0000000906067221 */ /* 0x010fc80000000000 */
[----:B-----5:R-:W-:-:S04]  /*0560*/  FADD R6, R6, R11 ;  /* 0x0000000b06067221 */ /* 0x020fc80000000000 */
[----:B------:R-:W-:-:S04]  /*0570*/  FADD R6, R6, R13 ;  /* 0x0000000d06067221 */ /* 0x000fc80000000000 */
[----:B------:R-:W-:-:S04]  /*0580*/  FADD R6, R6, R15 ;  /* 0x0000000f06067221 */ /* 0x000fc80000000000 */
[----:B------:R-:W-:-:S04]  /*0590*/  FADD R6, R6, R17 ;  /* 0x0000001106067221 */ /* 0x000fc80000000000 */
[----:B------:R-:W-:-:S07]  /*05a0*/  FADD R3, R6, R19 ;  /* 0x0000001306037221 */ /* 0x000fce0000000000 */
.L_x_3:
[----:B------:R-:W-:Y:S05]  /*05b0*/  BRA.U !UP1, `(.L_x_0) ;  /* 0x00000001096c7547 */ /* 0x000fea000b800000 */
[----:B------:R-:W-:Y:S02]  /*05c0*/  UISETP.GE.U32.AND UP0, UPT, UR6, 0x4, UPT ;  /* 0x000000040600788c */ /* 0x000fe4000bf06070 */
[----:B------:R-:W-:-:S04]  /*05d0*/  ULOP3.LUT UR5, UR12, 0x3, URZ, 0xc0, !UPT ;  /* 0x000000030c057892 */ /* 0x000fc8000f8ec0ff */
[----:B------:R-:W-:-:S03]  /*05e0*/  UISETP.NE.AND UP1, UPT, UR5, URZ, UPT ;  /* 0x000000ff0500728c */ /* 0x000fc6000bf25270 */
[----:B------:R-:W-:Y:S08]  /*05f0*/  BRA.U !UP0, `(.L_x_4) ;  /* 0x0000000108307547 */ /* 0x000ff0000b800000 */
[----:B------:R-:W0:Y:S01]  /*0600*/  LDC.64 R4, c[0x0][0x380] ;  /* 0x0000e000ff047b82 */ /* 0x000e220000000a00 */
[----:B------:R-:W-:-:S05]  /*0610*/  IADD3 R7, PT, PT, R0, UR4, RZ ;  /* 0x0000000400077c10 */ /* 0x000fca000fffe0ff */
[----:B0-----:R-:W-:-:S05]  /*0620*/  IMAD.WIDE R4, R7, 0x4, R4 ;  /* 0x0000000407047825 */ /* 0x001fca00078e0204 */
[----:B------:R-:W2:Y:S04]  /*0630*/  LDG.E R6, desc[UR10][R4.64] ;  /* 0x0000000a04067981 */ /* 0x000ea8000c1e1900 */
[----:B------:R-:W3:Y:S04]  /*0640*/  LDG.E R7, desc[UR10][R4.64+0x4] ;  /* 0x0000040a04077981 */ /* 0x000ee8000c1e1900 */
[----:B------:R-:W4:Y:S04]  /*0650*/  LDG.E R9, desc[UR10][R4.64+0x8] ;  /* 0x0000080a04097981 */ /* 0x000f28000c1e1900 */
[----:B------:R-:W5:Y:S01]  /*0660*/  LDG.E R11, desc[UR10][R4.64+0xc] ;  /* 0x00000c0a040b7981 */ /* 0x000f62000c1e1900 */
[----:B------:R-:W-:Y:S01]  /*0670*/  UIADD3 UR4, UPT, UPT, UR4, 0x4, URZ ;  /* 0x0000000404047890 */ /* 0x000fe2000fffe0ff */
[----:B--2---:R-:W-:-:S04]  /*0680*/  FADD R6, R3, R6 ;  /* 0x0000000603067221 */ /* 0x004fc80000000000 */
[----:B---3--:R-:W-:-:S04]  /*0690*/  FADD R6, R6, R7 ;  /* 0x0000000706067221 */ /* 0x008fc80000000000 */
[----:B----4-:R-:W-:-:S04]  /*06a0*/  FADD R6, R6, R9 ;  /* 0x0000000906067221 */ /* 0x010fc80000000000 */
[----:B-----5:R-:W-:-:S07]  /*06b0*/  FADD R3, R6, R11 ;  /* 0x0000000b06037221 */ /* 0x020fce0000000000 */
.L_x_4:
[----:B------:R-:W-:Y:S05]  /*06c0*/  BRA.U !UP1, `(.L_x_0) ;  /* 0x0000000109287547 */ /* 0x000fea000b800000 */
[----:B------:R-:W0:Y:S01]  /*06d0*/  LDC.64 R6, c[0x0][0x380] ;  /* 0x0000e000ff067b82 */ /* 0x000e220000000a00 */
[----:B------:R-:W-:Y:S01]  /*06e0*/  VIADD R9, R0, UR4 ;  /* 0x0000000400097c36 */ /* 0x000fe20008000000 */
[----:B------:R-:W-:-:S12]  /*06f0*/  UIADD3 UR5, UPT, UPT, -UR5, URZ, URZ ;  /* 0x000000ff05057290 */ /* 0x000fd8000fffe1ff */
.L_x_5:
[----:B0-----:R-:W-:-:S06]  /*0700*/  IMAD.WIDE R4, R9, 0x4, R6 ;  /* 0x0000000409047825 */ /* 0x001fcc00078e0206 */
[----:B------:R-:W2:Y:S01]  /*0710*/  LDG.E R4, desc[UR10][R4.64] ;  /* 0x0000000a04047981 */ /* 0x000ea2000c1e1900 */
[----:B------:R-:W-:Y:S01]  /*0720*/  UIADD3 UR5, UPT, UPT, UR5, 0x1, URZ ;  /* 0x0000000105057890 */ /* 0x000fe2000fffe0ff */
[----:B------:R-:W-:-:S03]  /*0730*/  IADD3 R9, PT, PT, R9, 0x1, RZ ;  /* 0x0000000109097810 */ /* 0x000fc60007ffe0ff */
[----:B------:R-:W-:Y:S01]  /*0740*/  UISETP.NE.AND UP0, UPT, UR5, URZ, UPT ;  /* 0x000000ff0500728c */ /* 0x000fe2000bf05270 */
[----:B--2---:R-:W-:-:S08]  /*0750*/  FADD R3, R4, R3 ;  /* 0x0000000304037221 */ /* 0x004fd00000000000 */
[----:B------:R-:W-:Y:S05]  /*0760*/  BRA.U UP0, `(.L_x_5) ;  /* 0xfffffffd00e47547 */ /* 0x000fea000b83ffff */
.L_x_0:
[----:B------:R-:W-:Y:S01]  /*0770*/  I2FP.F32.S32 R6, UR12 ;  /* 0x0000000c00067c45 */ /* 0x000fe20008201400 */
[----:B------:R-:W-:Y:S03]  /*0780*/  BSSY.RECONVERGENT B0, `(.L_x_6) ;  /* 0x000000c000007945 */ /* 0x000fe60003800200 */
[----:B------:R-:W0:Y:S08]  /*0790*/  MUFU.RCP R5, R6 ;  /* 0x0000000600057308 */ /* 0x000e300000001000 */
[----:B------:R-:W1:Y:S01]  /*07a0*/  FCHK P0, R3, R6 ;  /* 0x0000000603007302 */ /* 0x000e620000000000 */
[----:B0-----:R-:W-:-:S04]  /*07b0*/  FFMA R0, -R6, R5, 1 ;  /* 0x3f80000006007423 */ /* 0x001fc80000000105 */
[----:B------:R-:W-:-:S04]  /*07c0*/  FFMA R0, R5, R0, R5 ;  /* 0x0000000005007223 */ /* 0x000fc80000000005 */
[----:B------:R-:W-:-:S04]  /*07d0*/  FFMA R5, R0, R3, RZ ;  /* 0x0000000300057223 */ /* 0x000fc800000000ff */
[----:B------:R-:W-:-:S04]  /*07e0*/  FFMA R4, -R6, R5, R3 ;  /* 0x0000000506047223 */ /* 0x000fc80000000103 */
[----:B------:R-:W-:Y:S01]  /*07f0*/  FFMA R7, R0, R4, R5 ;  /* 0x0000000400077223 */ /* 0x000fe20000000005 */
[----:B-1----:R-:W-:Y:S06]  /*0800*/  @!P0 BRA `(.L_x_7) ;  /* 0x00000000000c8947 */ /* 0x002fec0003800000 */
[----:B------:R-:W-:-:S07]  /*0810*/  MOV R4, 0x830 ;  /* 0x0000083000047802 */ /* 0x000fce0000000f00 */
[----:B------:R-:W-:Y:S05]  /*0820*/  CALL.REL.NOINC `($__internal_0_$__cuda_sm3x_div_rn_noftz_f32_slowpath) ;  /* 0x0000000000187944 */ /* 0x000fea0003c00000 */
[----:B------:R-:W-:-:S07]  /*0830*/  IMAD.MOV.U32 R7, RZ, RZ, R0 ;  /* 0x000000ffff077224 */ /* 0x000fce00078e0000 */
.L_x_7:
[----:B------:R-:W-:Y:S05]  /*0840*/  BSYNC.RECONVERGENT B0 ;  /* 0x0000000000007941 */ /* 0x000fea0003800200 */
.L_x_6:
[----:B------:R-:W0:Y:S02]  /*0850*/  LDC.64 R4, c[0x0][0x388] ;  /* 0x0000e200ff047b82 */ /* 0x000e240000000a00 */
[----:B0-----:R-:W-:-:S05]  /*0860*/  IMAD.WIDE R2, R2, 0x4, R4 ;  /* 0x0000000402027825 */ /* 0x001fca00078e0204 */
[----:B------:R-:W-:Y:S01]  /*0870*/  STG.E desc[UR10][R2.64], R7 ;  /* 0x0000000702007986 */ /* 0x000fe2000c10190a */
[----:B------:R-:W-:Y:S05]  /*0880*/  EXIT ;  /* 0x000000000000794d */ /* 0x000fea0003800000 */
        .weak           $__internal_0_$__cuda_sm3x_div_rn_noftz_f32_slowpath
        .type           $__internal_0_$__cuda_sm3x_div_rn_noftz_f32_slowpath,@function
        .size           $__internal_0_$__cuda_sm3x_div_rn_noftz_f32_slowpath,(.L_x_35 - $__internal_0_$__cuda_sm3x_div_rn_noftz_f32_slowpath)
$__internal_0_$__cuda_sm3x_div_rn_noftz_f32_slowpath:
[----:B------:R-:W-:Y:S01]  /*0890*/  SHF.R.U32.HI R5, RZ, 0x17, R6 ;  /* 0x00000017ff057819 */ /* 0x000fe20000011606 */
[----:B------:R-:W-:Y:S01]  /*08a0*/  BSSY.RECONVERGENT B1, `(.L_x_8) ;  /* 0x0000063000017945 */ /* 0x000fe20003800200 */
[----:B------:R-:W-:Y:S02]  /*08b0*/  SHF.R.U32.HI R0, RZ, 0x17, R3 ;  /* 0x00000017ff007819 */ /* 0x000fe40000011603 */
[----:B------:R-:W-:Y:S02]  /*08c0*/  LOP3.LUT R5, R5, 0xff, RZ, 0xc0, !PT ;  /* 0x000000ff05057812 */ /* 0x000fe400078ec0ff */
[----:B------:R-:W-:Y:S02]  /*08d0*/  LOP3.LUT R10, R0, 0xff, RZ, 0xc0, !PT ;  /* 0x000000ff000a7812 */ /* 0x000fe400078ec0ff */
[----:B------:R-:W-:-:S03]  /*08e0*/  IADD3 R8, PT, PT, R5, -0x1, RZ ;  /* 0xffffffff05087810 */ /* 0x000fc60007ffe0ff */
[----:B------:R-:W-:Y:S01]  /*08f0*/  VIADD R9, R10, 0xffffffff ;  /* 0xffffffff0a097836 */ /* 0x000fe20000000000 */
[----:B------:R-:W-:-:S04]  /*0900*/  ISETP.GT.U32.AND P0, PT, R8, 0xfd, PT ;  /* 0x000000fd0800780c */ /* 0x000fc80003f04070 */
[----:B------:R-:W-:-:S13]  /*0910*/  ISETP.GT.U32.OR P0, PT, R9, 0xfd, P0 ;  /* 0x000000fd0900780c */ /* 0x000fda0000704470 */
[----:B------:R-:W-:Y:S01]  /*0920*/  @!P0 MOV R7, RZ ;  /* 0x000000ff00078202 */ /* 0x000fe20000000f00 */
[----:B------:R-:W-:Y:S06]  /*0930*/  @!P0 BRA `(.L_x_9) ;  /* 0x0000000000608947 */ /* 0x000fec0003800000 */
[----:B------:R-:W-:Y:S01]  /*0940*/  FSETP.GTU.FTZ.AND P0, PT, |R3|, +INF , PT ;  /* 0x7f8000000300780b */ /* 0x000fe20003f1c200 */
[----:B------:R-:W-:Y:S01]  /*0950*/  IMAD.MOV.U32 R0, RZ, RZ, R6 ;  /* 0x000000ffff007224 */ /* 0x000fe200078e0006 */
[----:B------:R-:W-:-:S04]  /*0960*/  FSETP.GTU.FTZ.AND P1, PT, |R6|, +INF , PT ;  /* 0x7f8000000600780b */ /* 0x000fc80003f3c200 */
[----:B------:R-:W-:-:S13]  /*0970*/  PLOP3.LUT P0, PT, P0, P1, PT, 0xf8, 0x8f ;  /* 0x00000000008f781c */ /* 0x000fda0000703f70 */
[----:B------:R-:W-:Y:S05]  /*0980*/  @P0 BRA `(.L_x_10) ;  /* 0x00000004004c0947 */ /* 0x000fea0003800000 */
[----:B------:R-:W-:-:S13]  /*0990*/  LOP3.LUT P0, RZ, R6, 0x7fffffff, R3, 0xc8, !PT ;  /* 0x7fffffff06ff7812 */ /* 0x000fda000780c803 */
[----:B------:R-:W-:Y:S05]  /*09a0*/  @!P0 BRA `(.L_x_11) ;  /* 0x00000004003c8947 */ /* 0x000fea0003800000 */
[C---:B------:R-:W-:Y:S02]  /*09b0*/  FSETP.NEU.FTZ.AND P2, PT, |R3|.reuse, +INF , PT ;  /* 0x7f8000000300780b */ /* 0x040fe40003f5d200 */
[----:B------:R-:W-:Y:S02]  /*09c0*/  FSETP.NEU.FTZ.AND P1, PT, |R0|, +INF , PT ;  /* 0x7f8000000000780b */ /* 0x000fe40003f3d200 */
[----:B------:R-:W-:-:S11]  /*09d0*/  FSETP.NEU.FTZ.AND P0, PT, |R3|, +INF , PT ;  /* 0x7f8000000300780b */ /* 0x000fd60003f1d200 */
[----:B------:R-:W-:Y:S05]  /*09e0*/  @!P1 BRA !P2, `(.L_x_11) ;  /* 0x00000004002c9947 */ /* 0x000fea0005000000 */
[----:B------:R-:W-:-:S04]  /*09f0*/  LOP3.LUT P2, RZ, R3, 0x7fffffff, RZ, 0xc0, !PT ;  /* 0x7fffffff03ff7812 */ /* 0x000fc8000784c0ff */
[----:B------:R-:W-:-:S13]  /*0a00*/  PLOP3.LUT P1, PT, P1, P2, PT, 0x2f, 0xf2 ;  /* 0x0000000000f2781c */ /* 0x000fda0000f24577 */
[----:B------:R-:W-:Y:S05]  /*0a10*/  @P1 BRA `(.L_x_12) ;  /* 0x0000000400181947 */ /* 0x000fea0003800000 */
[----:B------:R-:W-:-:S04]  /*0a20*/  LOP3.LUT P1, RZ, R6, 0x7fffffff, RZ, 0xc0, !PT ;  /* 0x7fffffff06ff7812 */ /* 0x000fc8000782c0ff */
[----:B------:R-:W-:-:S13]  /*0a30*/  PLOP3.LUT P0, PT, P0, P1, PT, 0x2f, 0xf2 ;  /* 0x0000000000f2781c */ /* 0x000fda0000702577 */
[----:B------:R-:W-:Y:S05]  /*0a40*/  @P0 BRA `(.L_x_13) ;  /* 0x0000000400000947 */ /* 0x000fea0003800000 */
[----:B------:R-:W-:Y:S02]  /*0a50*/  ISETP.GE.AND P0, PT, R9, RZ, PT ;  /* 0x000000ff0900720c */ /* 0x000fe40003f06270 */
[----:B------:R-:W-:-:S11]  /*0a60*/  ISETP.GE.AND P1, PT, R8, RZ, PT ;  /* 0x000000ff0800720c */ /* 0x000fd60003f26270 */
[----:B------:R-:W-:Y:S01]  /*0a70*/  @P0 MOV R7, RZ ;  /* 0x000000ff00070202 */ /* 0x000fe20000000f00 */
[----:B------:R-:W-:Y:S02]  /*0a80*/  @!P0 IMAD.MOV.U32 R7, RZ, RZ, -0x40 ;  /* 0xffffffc0ff078424 */ /* 0x000fe400078e00ff */
[----:B------:R-:W-:Y:S01]  /*0a90*/  @!P0 FFMA R3, R3, 1.84467440737095516160e+19, RZ ;  /* 0x5f80000003038823 */ /* 0x000fe200000000ff */
[----:B------:R-:W-:Y:S02]  /*0aa0*/  @!P1 FFMA R6, R0, 1.84467440737095516160e+19, RZ ;  /* 0x5f80000000069823 */ /* 0x000fe400000000ff */
[----:B------:R-:W-:-:S07]  /*0ab0*/  @!P1 IADD3 R7, PT, PT, R7, 0x40, RZ ;  /* 0x0000004007079810 */ /* 0x000fce0007ffe0ff */
.L_x_9:
[----:B------:R-:W-:Y:S01]  /*0ac0*/  LEA R9, R5, 0xc0800000, 0x17 ;  /* 0xc080000005097811 */ /* 0x000fe200078eb8ff */
[----:B------:R-:W-:Y:S03]  /*0ad0*/  BSSY.RECONVERGENT B2, `(.L_x_14) ;  /* 0x0000036000027945 */ /* 0x000fe60003800200 */
[----:B------:R-:W-:Y:S01]  /*0ae0*/  IADD3 R9, PT, PT, -R9, R6, RZ ;  /* 0x0000000609097210 */ /* 0x000fe20007ffe1ff */
[----:B------:R-:W-:-:S03]  /*0af0*/  VIADD R6, R10, 0xffffff81 ;  /* 0xffffff810a067836 */ /* 0x000fc60000000000 */
[----:B------:R-:W0:Y:S01]  /*0b00*/  MUFU.RCP R8, R9 ;  /* 0x0000000900087308 */ /* 0x000e220000001000 */
[----:B------:R-:W-:Y:S01]  /*0b10*/  FADD.FTZ R11, -R9, -RZ ;  /* 0x800000ff090b7221 */ /* 0x000fe20000010100 */
[C---:B------:R-:W-:Y:S01]  /*0b20*/  IMAD R0, R6.reuse, -0x800000, R3 ;  /* 0xff80000006007824 */ /* 0x040fe200078e0203 */
[----:B------:R-:W-:-:S04]  /*0b30*/  IADD3 R6, PT, PT, R6, 0x7f, -R5 ;  /* 0x0000007f06067810 */ /* 0x000fc80007ffe805 */
[----:B------:R-:W-:Y:S01]  /*0b40*/  IADD3 R6, PT, PT, R6, R7, RZ ;  /* 0x0000000706067210 */ /* 0x000fe20007ffe0ff */
[----:B0-----:R-:W-:-:S04]  /*0b50*/  FFMA R13, R8, R11, 1 ;  /* 0x3f800000080d7423 */ /* 0x001fc8000000000b */
[----:B------:R-:W-:-:S04]  /*0b60*/  FFMA R10, R8, R13, R8 ;  /* 0x0000000d080a7223 */ /* 0x000fc80000000008 */
[----:B------:R-:W-:-:S04]  /*0b70*/  FFMA R3, R0, R10, RZ ;  /* 0x0000000a00037223 */ /* 0x000fc800000000ff */
[----:B------:R-:W-:-:S04]  /*0b80*/  FFMA R8, R11, R3, R0 ;  /* 0x000000030b087223 */ /* 0x000fc80000000000 */
[----:B------:R-:W-:-:S04]  /*0b90*/  FFMA R13, R10, R8, R3 ;  /* 0x000000080a0d7223 */ /* 0x000fc80000000003 */
[----:B------:R-:W-:-:S04]  /*0ba0*/  FFMA R8, R11, R13, R0 ;  /* 0x0000000d0b087223 */ /* 0x000fc80000000000 */
[----:B------:R-:W-:-:S05]  /*0bb0*/  FFMA R0, R10, R8, R13 ;  /* 0x000000080a007223 */ /* 0x000fca000000000d */
[----:B------:R-:W-:-:S04]  /*0bc0*/  SHF.R.U32.HI R3, RZ, 0x17, R0 ;  /* 0x00000017ff037819 */ /* 0x000fc80000011600 */
[----:B------:R-:W-:-:S04]  /*0bd0*/  LOP3.LUT R3, R3, 0xff, RZ, 0xc0, !PT ;  /* 0x000000ff03037812 */ /* 0x000fc800078ec0ff */
[----:B------:R-:W-:-:S05]  /*0be0*/  IADD3 R7, PT, PT, R3, R6, RZ ;  /* 0x0000000603077210 */ /* 0x000fca0007ffe0ff */
[----:B------:R-:W-:-:S05]  /*0bf0*/  VIADD R3, R7, 0xffffffff ;  /* 0xffffffff07037836 */ /* 0x000fca0000000000 */
[----:B------:R-:W-:-:S13]  /*0c00*/  ISETP.GE.U32.AND P0, PT, R3, 0xfe, PT ;  /* 0x000000fe0300780c */ /* 0x000fda0003f06070 */
[----:B------:R-:W-:Y:S05]  /*0c10*/  @!P0 BRA `(.L_x_15) ;  /* 0x0000000000808947 */ /* 0x000fea0003800000 */
[----:B------:R-:W-:-:S13]  /*0c20*/  ISETP.GT.AND P0, PT, R7, 0xfe, PT ;  /* 0x000000fe0700780c */ /* 0x000fda0003f04270 */
[----:B------:R-:W-:Y:S05]  /*0c30*/  @P0 BRA `(.L_x_16) ;  /* 0x00000000006c0947 */ /* 0x000fea0003800000 */
[----:B------:R-:W-:-:S13]  /*0c40*/  ISETP.GE.AND P0, PT, R7, 0x1, PT ;  /* 0x000000010700780c */ /* 0x000fda0003f06270 */
[----:B------:R-:W-:Y:S05]  /*0c50*/  @P0 BRA `(.L_x_17) ;  /* 0x0000000000740947 */ /* 0x000fea0003800000 */
[----:B------:R-:W-:Y:S02]  /*0c60*/  ISETP.GE.AND P0, PT, R7, -0x18, PT ;  /* 0xffffffe80700780c */ /* 0x000fe40003f06270 */
[----:B------:R-:W-:-:S11]  /*0c70*/  LOP3.LUT R0, R0, 0x80000000, RZ, 0xc0, !PT ;  /* 0x8000000000007812 */ /* 0x000fd600078ec0ff */
[----:B------:R-:W-:Y:S05]  /*0c80*/  @!P0 BRA `(.L_x_17) ;  /* 0x0000000000688947 */ /* 0x000fea0003800000 */
[CCC-:B------:R-:W-:Y:S01]  /*0c90*/  FFMA.RZ R3, R10.reuse, R8.reuse, R13.reuse ;  /* 0x000000080a037223 */ /* 0x1c0fe2000000c00d */
[CCC-:B------:R-:W-:Y:S01]  /*0ca0*/  FFMA.RM R6, R10.reuse, R8.reuse, R13.reuse ;  /* 0x000000080a067223 */ /* 0x1c0fe2000000400d */
[C---:B------:R-:W-:Y:S02]  /*0cb0*/  ISETP.NE.AND P2, PT, R7.reuse, RZ, PT ;  /* 0x000000ff0700720c */ /* 0x040fe40003f45270 */
[----:B------:R-:W-:Y:S02]  /*0cc0*/  ISETP.NE.AND P1, PT, R7, RZ, PT ;  /* 0x000000ff0700720c */ /* 0x000fe40003f25270 */
[----:B------:R-:W-:Y:S01]  /*0cd0*/  LOP3.LUT R5, R3, 0x7fffff, RZ, 0xc0, !PT ;  /* 0x007fffff03057812 */ /* 0x000fe200078ec0ff */
[----:B------:R-:W-:Y:S01]  /*0ce0*/  FFMA.RP R3, R10, R8, R13 ;  /* 0x000000080a037223 */ /* 0x000fe2000000800d */
[----:B------:R-:W-:Y:S02]  /*0cf0*/  IADD3 R8, PT, PT, R7, 0x20, RZ ;  /* 0x0000002007087810 */ /* 0x000fe40007ffe0ff */
[----:B------:R-:W-:-:S02]  /*0d00*/  LOP3.LUT R5, R5, 0x800000, RZ, 0xfc, !PT ;  /* 0x0080000005057812 */ /* 0x000fc400078efcff */
[----:B------:R-:W-:Y:S02]  /*0d10*/  IADD3 R7, PT, PT, -R7, RZ, RZ ;  /* 0x000000ff07077210 */ /* 0x000fe40007ffe1ff */
[----:B------:R-:W-:Y:S02]  /*0d20*/  SHF.L.U32 R8, R5, R8, RZ ;  /* 0x0000000805087219 */ /* 0x000fe400000006ff */
[----:B------:R-:W-:Y:S02]  /*0d30*/  FSETP.NEU.FTZ.AND P0, PT, R3, R6, PT ;  /* 0x000000060300720b */ /* 0x000fe40003f1d000 */
[----:B------:R-:W-:Y:S02]  /*0d40*/  SEL R6, R7, RZ, P2 ;  /* 0x000000ff07067207 */ /* 0x000fe40001000000 */
[----:B------:R-:W-:Y:S02]  /*0d50*/  ISETP.NE.AND P1, PT, R8, RZ, P1 ;  /* 0x000000ff0800720c */ /* 0x000fe40000f25270 */
[----:B------:R-:W-:-:S02]  /*0d60*/  SHF.R.U32.HI R6, RZ, R6, R5 ;  /* 0x00000006ff067219 */ /* 0x000fc40000011605 */
[----:B------:R-:W-:Y:S02]  /*0d70*/  PLOP3.LUT P0, PT, P0, P1, PT, 0xf8, 0x8f ;  /* 0x00000000008f781c */ /* 0x000fe40000703f70 */
[----:B------:R-:W-:Y:S02]  /*0d80*/  SHF.R.U32.HI R8, RZ, 0x1, R6 ;  /* 0x00000001ff087819 */ /* 0x000fe40000011606 */
[----:B------:R-:W-:-:S04]  /*0d90*/  SEL R3, RZ, 0x1, !P0 ;  /* 0x00000001ff037807 */ /* 0x000fc80004000000 */
[----:B------:R-:W-:-:S04]  /*0da0*/  LOP3.LUT R3, R3, 0x1, R8, 0xf8, !PT ;  /* 0x0000000103037812 */ /* 0x000fc800078ef808 */
[----:B------:R-:W-:-:S05]  /*0db0*/  LOP3.LUT R3, R3, R6, RZ, 0xc0, !PT ;  /* 0x0000000603037212 */ /* 0x000fca00078ec0ff */
[----:B------:R-:W-:-:S05]  /*0dc0*/  IMAD.IADD R3, R8, 0x1, R3 ;  /* 0x0000000108037824 */ /* 0x000fca00078e0203 */
[----:B------:R-:W-:Y:S01]  /*0dd0*/  LOP3.LUT R0, R3, R0, RZ, 0xfc, !PT ;  /* 0x0000000003007212 */ /* 0x000fe200078efcff */
[----:B------:R-:W-:Y:S06]  /*0de0*/  BRA `(.L_x_17) ;  /* 0x0000000000107947 */ /* 0x000fec0003800000 */
.L_x_16:
[----:B------:R-:W-:-:S04]  /*0df0*/  LOP3.LUT R0, R0, 0x80000000, RZ, 0xc0, !PT ;  /* 0x8000000000007812 */ /* 0x000fc800078ec0ff */
[----:B------:R-:W-:Y:S01]  /*0e00*/  LOP3.LUT R0, R0, 0x7f800000, RZ, 0xfc, !PT ;  /* 0x7f80000000007812 */ /* 0x000fe200078efcff */
[----:B------:R-:W-:Y:S06]  /*0e10*/  BRA `(.L_x_17) ;  /* 0x0000000000047947 */ /* 0x000fec0003800000 */
.L_x_15:
[----:B------:R-:W-:-:S07]  /*0e20*/  LEA R0, R6, R0, 0x17 ;  /* 0x0000000006007211 */ /* 0x000fce00078eb8ff */
.L_x_17:
[----:B------:R-:W-:Y:S05]  /*0e30*/  BSYNC.RECONVERGENT B2 ;  /* 0x0000000000027941 */ /* 0x000fea0003800200 */
.L_x_14:
[----:B------:R-:W-:Y:S05]  /*0e40*/  BRA `(.L_x_18) ;  /* 0x0000000000207947 */ /* 0x000fea0003800000 */
.L_x_13:
[----:B------:R-:W-:-:S04]  /*0e50*/  LOP3.LUT R0, R6, 0x80000000, R3, 0x48, !PT ;  /* 0x8000000006007812 */ /* 0x000fc800078e4803 */
[----:B------:R-:W-:Y:S01]  /*0e60*/  LOP3.LUT R0, R0, 0x7f800000, RZ, 0xfc, !PT ;  /* 0x7f80000000007812 */ /* 0x000fe200078efcff */
[----:B------:R-:W-:Y:S06]  /*0e70*/  BRA `(.L_x_18) ;  /* 0x0000000000147947 */ /* 0x000fec0003800000 */
.L_x_12:
[----:B------:R-:W-:Y:S01]  /*0e80*/  LOP3.LUT R0, R6, 0x80000000, R3, 0x48, !PT ;  /* 0x8000000006007812 */ /* 0x000fe200078e4803 */
[----:B------:R-:W-:Y:S06]  /*0e90*/  BRA `(.L_x_18) ;  /* 0x00000000000c7947 */ /* 0x000fec0003800000 */
.L_x_11:
[----:B------:R-:W0:Y:S01]  /*0ea0*/  MUFU.RSQ R0, -QNAN ;  /* 0xffc0000000007908 */ /* 0x000e220000001400 */
[----:B------:R-:W-:Y:S05]  /*0eb0*/  BRA `(.L_x_18) ;  /* 0x0000000000047947 */ /* 0x000fea0003800000 */
.L_x_10:
[----:B------:R-:W-:-:S07]  /*0ec0*/  FADD.FTZ R0, R3, R0 ;  /* 0x0000000003007221 */ /* 0x000fce0000010000 */
.L_x_18:
[----:B------:R-:W-:Y:S05]  /*0ed0*/  BSYNC.RECONVERGENT B1 ;  /* 0x0000000000017941 */ /* 0x000fea0003800200 */
.L_x_8:
[----:B------:R-:W-:-:S04]  /*0ee0*/  HFMA2 R5, -RZ, RZ, 0, 0 ;  /* 0x00000000ff057431 */ /* 0x000fc800000001ff */
[----:B0-----:R-:W-:Y:S05]  /*0ef0*/  RET.REL.NODEC R4 `(_Z14row_avg_kernelPfS_ii) ;  /* 0xfffffff004407950 */ /* 0x001fea0003c3ffff */
.L_x_19:
[----:B------:R-:W-:-:S00]  /*0f00*/  BRA `(.L_x_19) ;  /* 0xfffffffc00fc7947 */ /* 0x000fc0000383ffff */
[----:B------:R-:W-:-:S00]  /*0f10*/  NOP ;  /* 0x0000000000007918 */ /* 0x000fc00000000000 */
        /* <DEDUP_REMOVED lines=14> */
.L_x_35:


//--------------------- .text._Z11heat_kernelPfS_ii --------------------------
	.section	.text._Z11heat_kernelPfS_ii,"ax",@progbits
	.align	128
        .global         _Z11heat_kernelPfS_ii
        .type           _Z11heat_kernelPfS_ii,@function
        .size           _Z11heat_kernelPfS_ii,(.L_x_36 - _Z11heat_kernelPfS_ii)
        .other          _Z11heat_kernelPfS_ii,@"STO_CUDA_ENTRY STV_DEFAULT"
_Z11heat_kernelPfS_ii:
.text._Z11heat_kernelPfS_ii:
[----:B------:R-:W-:Y:S01]  /*0000*/  LDC R1, c[0x0][0x37c] ;  /* 0x0000df00ff017b82 */ /* 0x000fe20000000800 */
[----:B------:R-:W0:Y:S07]  /*0010*/  S2R R0, SR_TID.X ;  /* 0x0000000000007919 */ /* 0x000e2e0000002100 */
[----:B------:R-:W1:Y:S01]  /*0020*/  LDC R2, c[0x0][0x364] ;  /* 0x0000d900ff027b82 */ /* 0x000e620000000800 */
[----:B------:R-:W2:Y:S01]  /*0030*/  LDCU.64 UR8, c[0x0][0x390] ;  /* 0x00007200ff0877ac */ /* 0x000ea20008000a00 */
[----:B------:R-:W1:Y:S06]  /*0040*/  S2R R5, SR_TID.Y ;  /* 0x0000000000057919 */ /* 0x000e6c0000002200 */
[----:B------:R-:W0:Y:S08]  /*0050*/  S2UR UR6, SR_CTAID.X ;  /* 0x00000000000679c3 */ /* 0x000e300000002500 */
[----:B------:R-:W0:Y:S01]  /*0060*/  LDC R3, c[0x0][0x360] ;  /* 0x0000d800ff037b82 */ /* 0x000e220000000800 */
[----:B--2---:R-:W-:-:S07]  /*0070*/  UIADD3 UR4, UPT, UPT, UR9, -0x2, URZ ;  /* 0xfffffffe09047890 */ /* 0x004fce000fffe0ff */
[----:B------:R-:W1:Y:S01]  /*0080*/  S2UR UR5, SR_CTAID.Y ;  /* 0x00000000000579c3 */ /* 0x000e620000002600 */
[----:B0-----:R-:W-:-:S05]  /*0090*/  IMAD R3, R3, UR6, R0 ;  /* 0x0000000603037c24 */ /* 0x001fca000f8e0200 */
[----:B------:R-:W-:Y:S01]  /*00a0*/  ISETP.GE.AND P0, PT, R3, UR4, PT ;  /* 0x0000000403007c0c */ /* 0x000fe2000bf06270 */
[----:B-1----:R-:W-:-:S05]  /*00b0*/  IMAD R2, R2, UR5, R5 ;  /* 0x0000000502027c24 */ /* 0x002fca000f8e0205 */
[----:B------:R-:W-:-:S04]  /*00c0*/  ISETP.GE.OR P0, PT, R2, UR8, P0 ;  /* 0x0000000802007c0c */ /* 0x000fc80008706670 */
[----:B------:R-:W-:-:S13]  /*00d0*/  ISETP.LT.OR P0, PT, R3, 0x2, P0 ;  /* 0x000000020300780c */ /* 0x000fda0000701670 */
[----:B------:R-:W-:Y:S05]  /*00e0*/  @P0 EXIT ;  /* 0x000000000000094d */ /* 0x000fea0003800000 */
[----:B------:R-:W0:Y:S01]  /*00f0*/  LDC.64 R4, c[0x0][0x380] ;  /* 0x0000e000ff047b82 */ /* 0x000e220000000a00 */
[----:B------:R-:W1:Y:S01]  /*0100*/  LDCU.64 UR6, c[0x0][0x358] ;  /* 0x00006b00ff0677ac */ /* 0x000e620008000a00 */
[----:B------:R-:W-:-:S04]  /*0110*/  IMAD R2, R2, UR9, R3 ;  /* 0x0000000902027c24 */ /* 0x000fc8000f8e0203 */
[----:B0-----:R-:W-:-:S05]  /*0120*/  IMAD.WIDE R4, R2, 0x4, R4 ;  /* 0x0000000402047825 */ /* 0x001fca00078e0204 */
[----:B-1----:R-:W2:Y:S04]  /*0130*/  LDG.E R3, desc[UR6][R4.64+-0x4] ;  /* 0xfffffc0604037981 */ /* 0x002ea8000c1e1900 */
[----:B------:R-:W3:Y:S04]  /*0140*/  LDG.E R0, desc[UR6][R4.64+-0x8] ;  /* 0xfffff80604007981 */ /* 0x000ee8000c1e1900 */
[----:B------:R-:W4:Y:S04]  /*0150*/  LDG.E R7, desc[UR6][R4.64+0x4] ;  /* 0x0000040604077981 */ /* 0x000f28000c1e1900 */
[----:B------:R-:W5:Y:S01]  /*0160*/  LDG.E R9, desc[UR6][R4.64+0x8] ;  /* 0x0000080604097981 */ /* 0x000f62000c1e1900 */
[----:B------:R-:W-:Y:S01]  /*0170*/  IMAD.MOV.U32 R6, RZ, RZ, 0x3e4ccccd ;  /* 0x3e4ccccdff067424 */ /* 0x000fe200078e00ff */
[----:B------:R-:W-:Y:S01]  /*0180*/  BSSY.RECONVERGENT B1, `(.L_x_20) ;  /* 0x000000f000017945 */ /* 0x000fe20003800200 */
[----:B--2---:R-:W-:-:S04]  /*0190*/  FMUL R3, R3, 1.5499999523162841797 ;  /* 0x3fc6666603037820 */ /* 0x004fc80000400000 */
[----:B---3--:R-:W-:Y:S01]  /*01a0*/  FFMA R0, R0, 1.6000000238418579102, R3 ;  /* 0x3fcccccd00007823 */ /* 0x008fe20000000003 */
[----:B------:R-:W-:-:S03]  /*01b0*/  IMAD.MOV.U32 R3, RZ, RZ, 0x40a00000 ;  /* 0x40a00000ff037424 */ /* 0x000fc600078e00ff */
[----:B----4-:R-:W-:Y:S01]  /*01c0*/  FFMA R0, R7, 0.60000002384185791016, R0 ;  /* 0x3f19999a07007823 */ /* 0x010fe20000000000 */
[----:B------:R-:W-:-:S03]  /*01d0*/  FFMA R3, R6, -R3, 1 ;  /* 0x3f80000006037423 */ /* 0x000fc60000000803 */
[----:B-----5:R-:W-:Y:S01]  /*01e0*/  FFMA R0, R9, 0.25, R0 ;  /* 0x3e80000009007823 */ /* 0x020fe20000000000 */
[----:B------:R-:W-:-:S03]  /*01f0*/  FFMA R3, R3, R6, 0.20000000298023223877 ;  /* 0x3e4ccccd03037423 */ /* 0x000fc60000000006 */
[----:B------:R-:W0:Y:S01]  /*0200*/  FCHK P0, R0, 5 ;  /* 0x40a0000000007902 */ /* 0x000e220000000000 */
[----:B------:R-:W-:-:S04]  /*0210*/  FFMA R6, R0, R3, RZ ;  /* 0x0000000300067223 */ /* 0x000fc800000000ff */
[----:B------:R-:W-:-:S04]  /*0220*/  FFMA R4, R6, -5, R0 ;  /* 0xc0a0000006047823 */ /* 0x000fc80000000000 */
[----:B------:R-:W-:Y:S01]  /*0230*/  FFMA R7, R3, R4, R6 ;  /* 0x0000000403077223 */ /* 0x000fe20000000006 */
[----:B0-----:R-:W-:Y:S06]  /*0240*/  @!P0 BRA `(.L_x_21) ;  /* 0x0000000000088947 */ /* 0x001fec0003800000 */
[----:B------:R-:W-:-:S07]  /*0250*/  MOV R4, 0x270 ;  /* 0x0000027000047802 */ /* 0x000fce0000000f00 */
[----:B------:R-:W-:Y:S05]  /*0260*/  CALL.REL.NOINC `($__internal_1_$__cuda_sm3x_div_rn_noftz_f32_slowpath) ;  /* 0x0000000000147944 */ /* 0x000fea0003c00000 */
.L_x_21:
[----:B------:R-:W-:Y:S05]  /*0270*/  BSYNC.RECONVERGENT B1 ;  /* 0x0000000000017941 */ /* 0x000fea0003800200 */
.L_x_20:
[----:B------:R-:W0:Y:S02]  /*0280*/  LDC.64 R4, c[0x0][0x388] ;  /* 0x0000e200ff047b82 */ /* 0x000e240000000a00 */
[----:B0-----:R-:W-:-:S05]  /*0290*/  IMAD.WIDE R2, R2, 0x4, R4 ;  /* 0x0000000402027825 */ /* 0x001fca00078e0204 */
[----:B------:R-:W-:Y:S01]  /*02a0*/  STG.E desc[UR6][R2.64], R7 ;  /* 0x0000000702007986 */ /* 0x000fe2000c101906 */
[----:B------:R-:W-:Y:S05]  /*02b0*/  EXIT ;  /* 0x000000000000794d */ /* 0x000fea0003800000 */
        .weak           $__internal_1_$__cuda_sm3x_div_rn_noftz_f32_slowpath
        .type           $__internal_1_$__cuda_sm3x_div_rn_noftz_f32_slowpath,@function
        .size           $__internal_1_$__cuda_sm3x_div_rn_noftz_f32_slowpath,(.L_x_36 - $__internal_1_$__cuda_sm3x_div_rn_noftz_f32_slowpath)
$__internal_1_$__cuda_sm3x_div_rn_noftz_f32_slowpath:
[--C-:B------:R-:W-:Y:S01]  /*02c0*/  SHF.R.U32.HI R3, RZ, 0x17, R0.reuse ;  /* 0x00000017ff037819 */ /* 0x100fe20000011600 */
[----:B------:R-:W-:Y:S04]  /*02d0*/  BSSY.RECONVERGENT B0, `(.L_x_22) ;  /* 0x000005c000007945 */ /* 0x000fe80003800200 */
[----:B------:R-:W-:Y:S01]  /*02e0*/  BSSY.RELIABLE B2, `(.L_x_23) ;  /* 0x000001a000027945 */ /* 0x000fe20003800100 */
[----:B------:R-:W-:Y:S01]  /*02f0*/  IMAD.MOV.U32 R5, RZ, RZ, R0 ;  /* 0x000000ffff057224 */ /* 0x000fe200078e0000 */
[----:B------:R-:W-:-:S05]  /*0300*/  LOP3.LUT R3, R3, 0xff, RZ, 0xc0, !PT ;  /* 0x000000ff03037812 */ /* 0x000fca00078ec0ff */
[----:B------:R-:W-:-:S05]  /*0310*/  VIADD R7, R3, 0xffffffff ;  /* 0xffffffff03077836 */ /* 0x000fca0000000000 */
[----:B------:R-:W-:-:S13]  /*0320*/  ISETP.GT.U32.OR P0, PT, R7, 0xfd, !PT ;  /* 0x000000fd0700780c */ /* 0x000fda0007f04470 */
[----:B------:R-:W-:Y:S01]  /*0330*/  @!P0 IMAD.MOV.U32 R6, RZ, RZ, RZ ;  /* 0x000000ffff068224 */ /* 0x000fe200078e00ff */
[----:B------:R-:W-:Y:S06]  /*0340*/  @!P0 BRA `(.L_x_24) ;  /* 0x00000000004c8947 */ /* 0x000fec0003800000 */
[----:B------:R-:W-:-:S13]  /*0350*/  FSETP.GTU.FTZ.AND P0, PT, |R0|, +INF , PT ;  /* 0x7f8000000000780b */ /* 0x000fda0003f1c200 */
[----:B------:R-:W-:Y:S05]  /*0360*/  @P0 BREAK.RELIABLE B2 ;  /* 0x0000000000020942 */ /* 0x000fea0003800100 */
[----:B------:R-:W-:Y:S05]  /*0370*/  @P0 BRA `(.L_x_25) ;  /* 0x0000000400400947 */ /* 0x000fea0003800000 */
[----:B------:R-:W-:-:S05]  /*0380*/  HFMA2 R6, -RZ, RZ, 2.3125, 0 ;  /* 0x40a00000ff067431 */ /* 0x000fca00000001ff */
[----:B------:R-:W-:-:S13]  /*0390*/  LOP3.LUT P0, RZ, R6, 0x7fffffff, R5, 0xc8, !PT ;  /* 0x7fffffff06ff7812 */ /* 0x000fda000780c805 */
[----:B------:R-:W-:Y:S05]  /*03a0*/  @!P0 BREAK.RELIABLE B2 ;  /* 0x0000000000028942 */ /* 0x000fea0003800100 */
[----:B------:R-:W-:Y:S05]  /*03b0*/  @!P0 BRA `(.L_x_26) ;  /* 0x0000000400288947 */ /* 0x000fea0003800000 */
[----:B------:R-:W-:-:S13]  /*03c0*/  LOP3.LUT P0, RZ, R5, 0x7fffffff, RZ, 0xc0, !PT ;  /* 0x7fffffff05ff7812 */ /* 0x000fda000780c0ff */
[----:B------:R-:W-:Y:S05]  /*03d0*/  @!P0 BREAK.RELIABLE B2 ;  /* 0x0000000000028942 */ /* 0x000fea0003800100 */
[----:B------:R-:W-:Y:S05]  /*03e0*/  @!P0 BRA `(.L_x_27) ;  /* 0x0000000400148947 */ /* 0x000fea0003800000 */
[----:B------:R-:W-:Y:S02]  /*03f0*/  FSETP.NEU.FTZ.AND P0, PT, |R0|, +INF , PT ;  /* 0x7f8000000000780b */ /* 0x000fe40003f1d200 */
[----:B------:R-:W-:-:S04]  /*0400*/  LOP3.LUT P1, RZ, R6, 0x7fffffff, RZ, 0xc0, !PT ;  /* 0x7fffffff06ff7812 */ /* 0x000fc8000782c0ff */
[----:B------:R-:W-:-:S13]  /*0410*/  PLOP3.LUT P0, PT, P0, P1, PT, 0x2f, 0xf2 ;  /* 0x0000000000f2781c */ /* 0x000fda0000702577 */
[----:B------:R-:W-:Y:S05]  /*0420*/  @P0 BREAK.RELIABLE B2 ;  /* 0x0000000000020942 */ /* 0x000fea0003800100 */
[----:B------:R-:W-:Y:S05]  /*0430*/  @P0 BRA `(.L_x_28) ;  /* 0x0000000000f40947 */ /* 0x000fea0003800000 */
[----:B------:R-:W-:-:S13]  /*0440*/  ISETP.GE.AND P0, PT, R7, RZ, PT ;  /* 0x000000ff0700720c */ /* 0x000fda0003f06270 */
[----:B------:R-:W-:Y:S02]  /*0450*/  @P0 IMAD.MOV.U32 R6, RZ, RZ, RZ ;  /* 0x000000ffff060224 */ /* 0x000fe400078e00ff */
[----:B------:R-:W-:Y:S01]  /*0460*/  @!P0 FFMA R5, R0, 1.84467440737095516160e+19, RZ ;  /* 0x5f80000000058823 */ /* 0x000fe200000000ff */
[----:B------:R-:W-:-:S07]  /*0470*/  @!P0 IMAD.MOV.U32 R6, RZ, RZ, -0x40 ;  /* 0xffffffc0ff068424 */ /* 0x000fce00078e00ff */
.L_x_24:
[----:B------:R-:W-:Y:S05]  /*0480*/  BSYNC.RELIABLE B2 ;  /* 0x0000000000027941 */ /* 0x000fea0003800100 */
.L_x_23:
[----:B------:R-:W-:Y:S01]  /*0490*/  UMOV UR4, 0x40a00000 ;  /* 0x40a0000000047882 */ /* 0x000fe20000000000 */
[----:B------:R-:W-:Y:S01]  /*04a0*/  VIADD R3, R3, 0xffffff81 ;  /* 0xffffff8103037836 */ /* 0x000fe20000000000 */
[----:B------:R-:W-:Y:S01]  /*04b0*/  UIADD3 UR4, UPT, UPT, UR4, -0x1000000, URZ ;  /* 0xff00000004047890 */ /* 0x000fe2000fffe0ff */
[----:B------:R-:W-:Y:S02]  /*04c0*/  BSSY.RECONVERGENT B2, `(.L_x_29) ;  /* 0x0000033000027945 */ /* 0x000fe40003800200 */
[----:B------:R-:W-:Y:S01]  /*04d0*/  IMAD R0, R3, -0x800000, R5 ;  /* 0xff80000003007824 */ /* 0x000fe200078e0205 */
[----:B------:R-:W-:Y:S02]  /*04e0*/  IADD3 R6, PT, PT, R6, -0x2, R3 ;  /* 0xfffffffe06067810 */ /* 0x000fe40007ffe003 */
[----:B------:R-:W-:-:S03]  /*04f0*/  FADD.FTZ R9, -RZ, -UR4 ;  /* 0x80000004ff097e21 */ /* 0x000fc60008010100 */
[----:B------:R-:W0:Y:S02]  /*0500*/  MUFU.RCP R7, UR4 ;  /* 0x0000000400077d08 */ /* 0x000e240008001000 */
        /* <DEDUP_REMOVED lines=8> */
[----:B------:R-:W-:-:S05]  /*0590*/  LOP3.LUT R0, R0, 0xff, RZ, 0xc0, !PT ;  /* 0x000000ff00007812 */ /* 0x000fca00078ec0ff */
[----:B------:R-:W-:-:S05]  /*05a0*/  IMAD.IADD R10, R0, 0x1, R6 ;  /* 0x00000001000a7824 */ /* 0x000fca00078e0206 */
[----:B------:R-:W-:-:S04]  /*05b0*/  IADD3 R0, PT, PT, R10, -0x1, RZ ;  /* 0xffffffff0a007810 */ /* 0x000fc80007ffe0ff */
        /* <DEDUP_REMOVED lines=10> */
[C---:B------:R-:W-:Y:S01]  /*0660*/  VIADD R6, R10.reuse, 0x20 ;  /* 0x000000200a067836 */ /* 0x040fe20000000000 */
[C---:B------:R-:W-:Y:S02]  /*0670*/  ISETP.NE.AND P2, PT, R10.reuse, RZ, PT ;  /* 0x000000ff0a00720c */ /* 0x040fe40003f45270 */
[----:B------:R-:W-:Y:S02]  /*0680*/  ISETP.NE.AND P1, PT, R10, RZ, PT ;  /* 0x000000ff0a00720c */ /* 0x000fe40003f25270 */
[----:B------:R-:W-:Y:S01]  /*0690*/  LOP3.LUT R3, R0, 0x7fffff, RZ, 0xc0, !PT ;  /* 0x007fffff00037812 */ /* 0x000fe200078ec0ff */
[CCC-:B------:R-:W-:Y:S01]  /*06a0*/  FFMA.RP R0, R7.reuse, R9.reuse, R8.reuse ;  /* 0x0000000907007223 */ /* 0x1c0fe20000008008 */
[----:B------:R-:W-:Y:S01]  /*06b0*/  FFMA.RM R7, R7, R9, R8 ;  /* 0x0000000907077223 */ /* 0x000fe20000004008 */
[----:B------:R-:W-:Y:S01]  /*06c0*/  IMAD.MOV R8, RZ, RZ, -R10 ;  /* 0x000000ffff087224 */ /* 0x000fe200078e0a0a */
[----:B------:R-:W-:-:S03]  /*06d0*/  LOP3.LUT R3, R3, 0x800000, RZ, 0xfc, !PT ;  /* 0x0080000003037812 */ /* 0x000fc600078efcff */
[----:B------:R-:W-:Y:S02]  /*06e0*/  FSETP.NEU.FTZ.AND P0, PT, R0, R7, PT ;  /* 0x000000070000720b */ /* 0x000fe40003f1d000 */
[----:B------:R-:W-:Y:S02]  /*06f0*/  SHF.L.U32 R6, R3, R6, RZ ;  /* 0x0000000603067219 */ /* 0x000fe400000006ff */
[----:B------:R-:W-:Y:S02]  /*0700*/  SEL R0, R8, RZ, P2 ;  /* 0x000000ff08007207 */ /* 0x000fe40001000000 */
[----:B------:R-:W-:Y:S02]  /*0710*/  ISETP.NE.AND P1, PT, R6, RZ, P1 ;  /* 0x000000ff0600720c */ /* 0x000fe40000f25270 */
[----:B------:R-:W-:Y:S02]  /*0720*/  SHF.R.U32.HI R0, RZ, R0, R3 ;  /* 0x00000000ff007219 */ /* 0x000fe40000011603 */
[----:B------:R-:W-:-:S02]  /*0730*/  PLOP3.LUT P0, PT, P0, P1, PT, 0xf8, 0x8f ;  /* 0x00000000008f781c */ /* 0x000fc40000703f70 */
[----:B------:R-:W-:Y:S02]  /*0740*/  SHF.R.U32.HI R6, RZ, 0x1, R0 ;  /* 0x00000001ff067819 */ /* 0x000fe40000011600 */
[----:B------:R-:W-:-:S04]  /*0750*/  SEL R3, RZ, 0x1, !P0 ;  /* 0x00000001ff037807 */ /* 0x000fc80004000000 */
[----:B------:R-:W-:-:S04]  /*0760*/  LOP3.LUT R3, R3, 0x1, R6, 0xf8, !PT ;  /* 0x0000000103037812 */ /* 0x000fc800078ef806 */
[----:B------:R-:W-:-:S05]  /*0770*/  LOP3.LUT R3, R3, R0, RZ, 0xc0, !PT ;  /* 0x0000000003037212 */ /* 0x000fca00078ec0ff */
[----:B------:R-:W-:-:S05]  /*0780*/  IMAD.IADD R6, R6, 0x1, R3 ;  /* 0x0000000106067824 */ /* 0x000fca00078e0203 */
[----:B------:R-:W-:Y:S01]  /*0790*/  LOP3.LUT R5, R6, R5, RZ, 0xfc, !PT ;  /* 0x0000000506057212 */ /* 0x000fe200078efcff */
[----:B------:R-:W-:Y:S06]  /*07a0*/  BRA `(.L_x_32) ;  /* 0x0000000000107947 */ /* 0x000fec0003800000 */
.L_x_31:
[----:B------:R-:W-:-:S04]  /*07b0*/  LOP3.LUT R5, R5, 0x80000000, RZ, 0xc0, !PT ;  /* 0x8000000005057812 */ /* 0x000fc800078ec0ff */
[----:B------:R-:W-:Y:S01]  /*07c0*/  LOP3.LUT R5, R5, 0x7f800000, RZ, 0xfc, !PT ;  /* 0x7f80000005057812 */ /* 0x000fe200078efcff */
[----:B------:R-:W-:Y:S06]  /*07d0*/  BRA `(.L_x_32) ;  /* 0x0000000000047947 */ /* 0x000fec0003800000 */
.L_x_30:
[----:B------:R-:W-:-:S07]  /*07e0*/  LEA R5, R6, R5, 0x17 ;  /* 0x0000000506057211 */ /* 0x000fce00078eb8ff */
.L_x_32:
[----:B------:R-:W-:Y:S05]  /*07f0*/  BSYNC.RECONVERGENT B2 ;  /* 0x0000000000027941 */ /* 0x000fea0003800200 */
.L_x_29:
[----:B------:R-:W-:Y:S05]  /*0800*/  BRA `(.L_x_33) ;  /* 0x0000000000207947 */ /* 0x000fea0003800000 */
.L_x_28:
[----:B------:R-:W-:-:S04]  /*0810*/  LOP3.LUT R5, R6, 0x80000000, R5, 0x48, !PT ;  /* 0x8000000006057812 */ /* 0x000fc800078e4805 */
[----:B------:R-:W-:Y:S01]  /*0820*/  LOP3.LUT R5, R5, 0x7f800000, RZ, 0xfc, !PT ;  /* 0x7f80000005057812 */ /* 0x000fe200078efcff */
[----:B------:R-:W-:Y:S06]  /*0830*/  BRA `(.L_x_33) ;  /* 0x0000000000147947 */ /* 0x000fec0003800000 */
.L_x_27:
[----:B------:R-:W-:Y:S01]  /*0840*/  LOP3.LUT R5, R6, 0x80000000, R5, 0x48, !PT ;  /* 0x8000000006057812 */ /* 0x000fe200078e4805 */
[----:B------:R-:W-:Y:S06]  /*0850*/  BRA `(.L_x_33) ;  /* 0x00000000000c7947 */ /* 0x000fec0003800000 */
.L_x_26:
[----:B------:R-:W0:Y:S01]  /*0860*/  MUFU.RSQ R5, -QNAN ;  /* 0xffc0000000057908 */ /* 0x000e220000001400 */
[----:B------:R-:W-:Y:S05]  /*0870*/  BRA `(.L_x_33) ;  /* 0x0000000000047947 */ /* 0x000fea0003800000 */
.L_x_25:
[----:B------:R-:W-:-:S07]  /*0880*/  FADD.FTZ R5, R0, 5 ;  /* 0x40a0000000057421 */ /* 0x000fce0000010000 */
.L_x_33:
[----:B------:R-:W-:Y:S05]  /*0890*/  BSYNC.RECONVERGENT B0 ;  /* 0x0000000000007941 */ /* 0x000fea0003800200 */
.L_x_22:
[----:B0-----:R-:W-:Y:S02]  /*08a0*/  IMAD.MOV.U32 R7, RZ, RZ, R5 ;  /* 0x000000ffff077224 */ /* 0x001fe400078e0005 */
[----:B------:R-:W-:-:S04]  /*08b0*/  IMAD.MOV.U32 R5, RZ, RZ, 0x0 ;  /* 0x00000000ff057424 */ /* 0x000fc800078e00ff */
[----:B------:R-:W-:Y:S05]  /*08c0*/  RET.REL.NODEC R4 `(_Z11heat_kernelPfS_ii) ;  /* 0xfffffff404cc7950 */ /* 0x000fea0003c3ffff */
.L_x_34:
        /* <DEDUP_REMOVED lines=11> */
.L_x_36:


//--------------------- .nv.shared.reserved.0     --------------------------
	.section	.nv.shared.reserved.0,"aw",@nobits
	.weak		__nv_reservedSMEM_offset_0_alias
	.size		__nv_reservedSMEM_offset_0_alias, 0, 64
	.other		__nv_reservedSMEM_offset_0_alias,@"STO_CUDA_RESERVED_SHARED STV_DEFAULT"
__nv_reservedSMEM_offset_0_alias:
	.zero		0
	.zero		64


//--------------------- .nv.constant0._Z14row_avg_kernelPfS_ii --------------------------
	.section	.nv.constant0._Z14row_avg_kernelPfS_ii,"a",@progbits
	.sectionflags	@""
	.align	4
.nv.constant0._Z14row_avg_kernelPfS_ii:
	.zero		920


//--------------------- .nv.constant0._Z11heat_kernelPfS_ii --------------------------
	.section	.nv.constant0._Z11heat_kernelPfS_ii,"a",@progbits
	.sectionflags	@""
	.align	4
.nv.constant0._Z11heat_kernelPfS_ii:
	.zero		920


//--------------------- SYMBOLS --------------------------

	.type		.nv.reservedSmem.offset0,@object
	.size		.nv.reservedSmem.offset0,0x4
